	.headerflags	@"EF_CUDA_TEXMODE_UNIFIED EF_CUDA_64BIT_ADDRESS EF_CUDA_ACCELERATORS EF_CUDA_SM90 EF_CUDA_VIRTUAL_SM(EF_CUDA_SM90)"
	.elftype	@"ET_EXEC"


//--------------------- .nv.info                  --------------------------
	.section	.nv.info,"",@"SHT_CUDA_INFO"
	.align	4


	//----- nvinfo : EIATTR_REGCOUNT
	.align		4
        /*0000*/ 	.byte	0x04, 0x2f
        /*0002*/ 	.short	(.L_1 - .L_0)
	.align		4
.L_0:
        /*0004*/ 	.word	index@(triton_poi_fused_cat_12)
        /*0008*/ 	.word	0x00000010


	//----- nvinfo : EIATTR_MIN_STACK_SIZE
	.align		4
.L_1:
        /*000c*/ 	.byte	0x04, 0x12
        /*000e*/ 	.short	(.L_3 - .L_2)
	.align		4
.L_2:
        /*0010*/ 	.word	index@(triton_poi_fused_cat_12)
        /*0014*/ 	.word	0x00000000


	//----- nvinfo : EIATTR_FRAME_SIZE
	.align		4
.L_3:
        /*0018*/ 	.byte	0x04, 0x11
        /*001a*/ 	.short	(.L_5 - .L_4)
	.align		4
.L_4:
        /*001c*/ 	.word	index@(triton_poi_fused_cat_12)
        /*0020*/ 	.word	0x00000000


	//----- nvinfo : EIATTR_MIN_STACK_SIZE
	.align		4
.L_5:
        /*0024*/ 	.byte	0x04, 0x12
        /*0026*/ 	.short	(.L_7 - .L_6)
	.align		4
.L_6:
        /*0028*/ 	.word	index@(triton_poi_fused_cat_12)
        /*002c*/ 	.word	0x00000000
.L_7:


//--------------------- .nv.info.triton_poi_fused_cat_12 --------------------------
	.section	.nv.info.triton_poi_fused_cat_12,"",@"SHT_CUDA_INFO"
	.sectionflags	@""
	.align	4


	//----- nvinfo : EIATTR_CUDA_API_VERSION
	.align		4
        /*0000*/ 	.byte	0x04, 0x37
        /*0002*/ 	.short	(.L_9 - .L_8)
.L_8:
        /*0004*/ 	.word	0x0000007c


	//----- nvinfo : EIATTR_KPARAM_INFO
	.align		4
.L_9:
        /*0008*/ 	.byte	0x04, 0x17
        /*000a*/ 	.short	(.L_11 - .L_10)
.L_10:
        /*000c*/ 	.word	0x00000000
        /*0010*/ 	.short	0x0003
        /*0012*/ 	.short	0x0018
        /*0014*/ 	.byte	0x00, 0xf0, 0x11, 0x00


	//----- nvinfo : EIATTR_KPARAM_INFO
	.align		4
.L_11:
        /*0018*/ 	.byte	0x04, 0x17
        /*001a*/ 	.short	(.L_13 - .L_12)
.L_12:
        /*001c*/ 	.word	0x00000000
        /*0020*/ 	.short	0x0002
        /*0022*/ 	.short	0x0010
        /*0024*/ 	.byte	0x00, 0xf4, 0x21, 0x00


	//----- nvinfo : EIATTR_KPARAM_INFO
	.align		4
.L_13:
        /*0028*/ 	.byte	0x04, 0x17
        /*002a*/ 	.short	(.L_15 - .L_14)
.L_14:
        /*002c*/ 	.word	0x00000000
        /*0030*/ 	.short	0x0001
        /*0032*/ 	.short	0x0008
        /*0034*/ 	.byte	0x00, 0xf4, 0x21, 0x00


	//----- nvinfo : EIATTR_KPARAM_INFO
	.align		4
.L_15:
        /*0038*/ 	.byte	0x04, 0x17
        /*003a*/ 	.short	(.L_17 - .L_16)
.L_16:
        /*003c*/ 	.word	0x00000000
        /*0040*/ 	.short	0x0000
        /*0042*/ 	.short	0x0000
        /*0044*/ 	.byte	0x00, 0xf4, 0x21, 0x00


	//----- nvinfo : EIATTR_SPARSE_MMA_MASK
	.align		4
.L_17:
        /*0048*/ 	.byte	0x03, 0x50
        /*004a*/ 	.short	0x0000


	//----- nvinfo : EIATTR_MAXREG_COUNT
	.align		4
        /*004c*/ 	.byte	0x03, 0x1b
        /*004e*/ 	.short	0x00ff


	//----- nvinfo : EIATTR_EXIT_INSTR_OFFSETS
	.align		4
        /*0050*/ 	.byte	0x04, 0x1c
        /*0052*/ 	.short	(.L_19 - .L_18)


	//   ....[0]....
.L_18:
        /*0054*/ 	.word	0x00000320


	//----- nvinfo : EIATTR_REQNTID
	.align		4
.L_19:
        /*0058*/ 	.byte	0x04, 0x10
        /*005a*/ 	.short	(.L_21 - .L_20)
.L_20:
        /*005c*/ 	.word	0x00000100
        /*0060*/ 	.word	0x00000001
        /*0064*/ 	.word	0x00000001


	//----- nvinfo : EIATTR_CBANK_PARAM_SIZE
	.align		4
.L_21:
        /*0068*/ 	.byte	0x03, 0x19
        /*006a*/ 	.short	0x001c


	//----- nvinfo : EIATTR_PARAM_CBANK
	.align		4
        /*006c*/ 	.byte	0x04, 0x0a
        /*006e*/ 	.short	(.L_23 - .L_22)
	.align		4
.L_22:
        /*0070*/ 	.word	index@(.nv.constant0.triton_poi_fused_cat_12)
        /*0074*/ 	.short	0x0210
        /*0076*/ 	.short	0x001c


	//----- nvinfo : EIATTR_SW_WAR
	.align		4
.L_23:
        /*0078*/ 	.byte	0x04, 0x36
        /*007a*/ 	.short	(.L_25 - .L_24)
.L_24:
        /*007c*/ 	.word	0x00000008
.L_25:


//--------------------- .nv.callgraph             --------------------------
	.section	.nv.callgraph,"",@"SHT_CUDA_CALLGRAPH"
	.align	4
	.sectionentsize	8
	.align		4
        /*0000*/ 	.word	0x00000000
	.align		4
        /*0004*/ 	.word	0xffffffff
	.align		4
        /*0008*/ 	.word	0x00000000
	.align		4
        /*000c*/ 	.word	0xfffffffe
	.align		4
        /*0010*/ 	.word	0x00000000
	.align		4
        /*0014*/ 	.word	0xfffffffd
	.align		4
        /*0018*/ 	.word	0x00000000
	.align		4
        /*001c*/ 	.word	0xfffffffc


//--------------------- .text.triton_poi_fused_cat_12 --------------------------
	.section	.text.triton_poi_fused_cat_12,"ax",@progbits
	.align	128
        .global         triton_poi_fused_cat_12
        .type           triton_poi_fused_cat_12,@function
        .size           triton_poi_fused_cat_12,(.L_x_1 - triton_poi_fused_cat_12)
        .other          triton_poi_fused_cat_12,@"STO_CUDA_ENTRY STV_DEFAULT"
triton_poi_fused_cat_12:
.text.triton_poi_fused_cat_12:
[----:B------:R-:W-:Y:S01]  /*0000*/  LDC R1, c[0x0][0x28] ;  /* 0x00000a00ff017b82 */ /* 0x000fe20000000800 */
[----:B------:R-:W1:Y:S07]  /*0010*/  S2R R0, SR_TID.X ;  /* 0x0000000000007919 */ /* 0x000e6e0000002100 */
[----:B------:R-:W2:Y:S01]  /*0020*/  LDC.64 R4, c[0x0][0x210] ;  /* 0x00008400ff047b82 */ /* 0x000ea20000000a00 */
[----:B------:R-:W-:Y:S01]  /*0030*/  ULDC.64 UR4, c[0x0][0x208] ;  /* 0x0000820000047ab9 */ /* 0x000fe20000000a00 */
[----:B------:R-:W-:Y:S01]  /*0040*/  ULDC.64 UR6, c[0x0][0x218] ;  /* 0x0000860000067ab9 */ /* 0x000fe20000000a00 */
[----:B------:R-:W3:Y:S01]  /*0050*/  S2R R3, SR_CTAID.X ;  /* 0x0000000000037919 */ /* 0x000ee20000002500 */
[----:B-1----:R-:W-:-:S05]  /*0060*/  IMAD.SHL.U32 R0, R0, 0x2, RZ ;  /* 0x0000000200007824 */ /* 0x002fca00078e00ff */
[----:B------:R-:W-:-:S05]  /*0070*/  LOP3.LUT R0, R0, 0x1fe, RZ, 0xc0, !PT ;  /* 0x000001fe00007812 */ /* 0x000fca00078ec0ff */
[----:B---3--:R-:W-:-:S04]  /*0080*/  IMAD R0, R3, 0x200, R0 ;  /* 0x0000020003007824 */ /* 0x008fc800078e0200 */
[----:B------:R-:W-:Y:S01]  /*0090*/  IMAD.HI R8, R0, 0x2aaaaaab, RZ ;  /* 0x2aaaaaab00087827 */ /* 0x000fe200078e02ff */
[----:B------:R-:W-:-:S04]  /*00a0*/  SHF.R.S32.HI R3, RZ, 0x1f, R0 ;  /* 0x0000001fff037819 */ /* 0x000fc80000011400 */
[----:B------:R-:W-:Y:S02]  /*00b0*/  LEA.HI R3, R3, R0, RZ, 0xc ;  /* 0x0000000003037211 */ /* 0x000fe400078f60ff */
[----:B------:R-:W-:Y:S02]  /*00c0*/  SHF.R.U32.HI R9, RZ, 0x1f, R8 ;  /* 0x0000001fff097819 */ /* 0x000fe40000011608 */
[----:B------:R-:W-:Y:S02]  /*00d0*/  SHF.R.S32.HI R2, RZ, 0xc, R3 ;  /* 0x0000000cff027819 */ /* 0x000fe40000011403 */
[----:B------:R-:W-:-:S03]  /*00e0*/  LEA.HI.SX32 R11, R8, R9, 0x12 ;  /* 0x00000009080b7211 */ /* 0x000fc600078f92ff */
[----:B------:R-:W-:-:S05]  /*00f0*/  IMAD.HI R6, R2, 0x2aaaaaab, RZ ;  /* 0x2aaaaaab02067827 */ /* 0x000fca00078e02ff */
[----:B------:R-:W-:-:S04]  /*0100*/  SHF.R.U32.HI R7, RZ, 0x1f, R6 ;  /* 0x0000001fff077819 */ /* 0x000fc80000011606 */
[----:B------:R-:W-:-:S05]  /*0110*/  LEA.HI R7, R6, R7, RZ, 0x1e ;  /* 0x0000000706077211 */ /* 0x000fca00078ff0ff */
[----:B------:R-:W-:Y:S02]  /*0120*/  IMAD R7, R7, -0x18, R2 ;  /* 0xffffffe807077824 */ /* 0x000fe400078e0202 */
[----:B------:R-:W-:-:S03]  /*0130*/  IMAD R2, R11, -0x18000, R0 ;  /* 0xfffe80000b027824 */ /* 0x000fc600078e0200 */
[----:B------:R-:W-:Y:S01]  /*0140*/  ISETP.GE.AND P0, PT, R7, 0x8, PT ;  /* 0x000000080700780c */ /* 0x000fe20003f06270 */
[C---:B------:R-:W-:Y:S02]  /*0150*/  IMAD R9, R11.reuse, 0x8000, R2 ;  /* 0x000080000b097824 */ /* 0x040fe400078e0202 */
[----:B------:R-:W-:Y:S02]  /*0160*/  IMAD.U32 R11, R11, 0x10000, RZ ;  /* 0x000100000b0b7824 */ /* 0x000fe400078e00ff */
[----:B--2---:R-:W-:Y:S01]  /*0170*/  IMAD.WIDE R4, R9, 0x4, R4 ;  /* 0x0000000409047825 */ /* 0x004fe200078e0204 */
[----:B------:R-:W-:Y:S02]  /*0180*/  LOP3.LUT R9, R3, 0xfffff000, RZ, 0xc0, !PT ;  /* 0xfffff00003097812 */ /* 0x000fe400078ec0ff */
[----:B------:R-:W-:Y:S01]  /*0190*/  CS2R R2, SRZ ;  /* 0x0000000000027805 */ /* 0x000fe2000001ff00 */
[----:B------:R-:W-:Y:S02]  /*01a0*/  IMAD.SHL.U32 R6, R7, 0x1000, RZ ;  /* 0x0000100007067824 */ /* 0x000fe400078e00ff */
[----:B------:R-:W-:Y:S01]  /*01b0*/  IMAD.IADD R9, R0, 0x1, -R9 ;  /* 0x0000000100097824 */ /* 0x000fe200078e0a09 */
[----:B------:R-:W-:-:S02]  /*01c0*/  SHF.R.S32.HI R13, RZ, 0x1f, R11 ;  /* 0x0000001fff0d7819 */ /* 0x000fc4000001140b */
[----:B------:R1:W2:Y:S01]  /*01d0*/  @!P0 LDG.E.64 R2, desc[UR4][R4.64] ;  /* 0x0000000404028981 */ /* 0x0002a2000c1e1b00 */
[----:B------:R-:W-:Y:S02]  /*01e0*/  ISETP.GT.AND P1, PT, R7, 0x7, PT ;  /* 0x000000070700780c */ /* 0x000fe40003f24270 */
[----:B------:R-:W-:Y:S02]  /*01f0*/  IADD3 R11, P2, P3, R6, R9, R11 ;  /* 0x00000009060b7210 */ /* 0x000fe40007b5e00b */
[----:B------:R-:W-:Y:S02]  /*0200*/  SHF.R.S32.HI R9, RZ, 0x1f, R9 ;  /* 0x0000001fff097819 */ /* 0x000fe40000011409 */
[----:B------:R-:W-:Y:S01]  /*0210*/  SHF.R.S32.HI R6, RZ, 0x1f, R6 ;  /* 0x0000001fff067819 */ /* 0x000fe20000011406 */
[----:B-1----:R-:W1:Y:S03]  /*0220*/  LDC.64 R4, c[0x0][0x220] ;  /* 0x00008800ff047b82 */ /* 0x002e660000000a00 */
[----:B------:R-:W-:-:S02]  /*0230*/  IADD3.X R8, R6, R9, R13, P2, P3 ;  /* 0x0000000906087210 */ /* 0x000fc400017e640d */
[----:B------:R-:W-:-:S04]  /*0240*/  LEA R6, P2, R11, UR6, 0x2 ;  /* 0x000000060b067c11 */ /* 0x000fc8000f8410ff */
[----:B------:R-:W-:Y:S02]  /*0250*/  LEA.HI.X R7, R11, UR7, R8, 0x2, P2 ;  /* 0x000000070b077c11 */ /* 0x000fe400090f1408 */
[----:B------:R-:W-:-:S06]  /*0260*/  CS2R R10, SRZ ;  /* 0x00000000000a7805 */ /* 0x000fcc000001ff00 */
[----:B------:R-:W3:Y:S01]  /*0270*/  @P1 LDG.E.64 R10, desc[UR4][R6.64+-0x20000] ;  /* 0xfe000004060a1981 */ /* 0x000ee2000c1e1b00 */
[----:B--2---:R-:W-:Y:S02]  /*0280*/  SEL R8, R2, RZ, !P0 ;  /* 0x000000ff02087207 */ /* 0x004fe40004000000 */
[----:B------:R-:W-:Y:S01]  /*0290*/  SEL R9, R3, RZ, !P0 ;  /* 0x000000ff03097207 */ /* 0x000fe20004000000 */
[----:B-1----:R-:W-:Y:S01]  /*02a0*/  IMAD.WIDE R2, R0, 0x4, R4 ;  /* 0x0000000400027825 */ /* 0x002fe200078e0204 */
[----:B------:R-:W-:Y:S02]  /*02b0*/  FSETP.GT.AND P2, PT, R8, RZ, PT ;  /* 0x000000ff0800720b */ /* 0x000fe40003f44000 */
[----:B------:R-:W-:-:S11]  /*02c0*/  FSETP.GT.AND P3, PT, R9, RZ, PT ;  /* 0x000000ff0900720b */ /* 0x000fd60003f64000 */
[----:B------:R-:W-:Y:S02]  /*02d0*/  @!P2 FMUL R8, R8, 0.20000000298023223877 ;  /* 0x3e4ccccd0808a820 */ /* 0x000fe40000400000 */
[----:B------:R-:W-:Y:S01]  /*02e0*/  @!P3 FMUL R9, R9, 0.20000000298023223877 ;  /* 0x3e4ccccd0909b820 */ /* 0x000fe20000400000 */
[----:B---3--:R-:W-:Y:S02]  /*02f0*/  @P0 SEL R8, R10, RZ, P1 ;  /* 0x000000ff0a080207 */ /* 0x008fe40000800000 */
[----:B------:R-:W-:-:S05]  /*0300*/  @P0 SEL R9, R11, RZ, P1 ;  /* 0x000000ff0b090207 */ /* 0x000fca0000800000 */
[----:B------:R-:W-:Y:S01]  /*0310*/  STG.E.64 desc[UR4][R2.64], R8 ;  /* 0x0000000802007986 */ /* 0x000fe2000c101b04 */
[----:B------:R-:W-:Y:S05]  /*0320*/  EXIT ;  /* 0x000000000000794d */ /* 0x000fea0003800000 */
.L_x_0:
[----:B------:R-:W-:-:S00]  /*0330*/  BRA `(.L_x_0) ;  /* 0xfffffffc00fc7947 */ /* 0x000fc0000383ffff */
[----:B------:R-:W-:-:S00]  /*0340*/  NOP ;  /* 0x0000000000007918 */ /* 0x000fc00000000000 */
        /* <DEDUP_REMOVED lines=11> */
.L_x_1:


//--------------------- .nv.constant0.triton_poi_fused_cat_12 --------------------------
	.section	.nv.constant0.triton_poi_fused_cat_12,"a",@progbits
	.sectionflags	@""
	.align	4
.nv.constant0.triton_poi_fused_cat_12:
	.zero		556
